//
// Generated by NVIDIA NVVM Compiler
//
// Compiler Build ID: CL-36424714
// Cuda compilation tools, release 13.0, V13.0.88
// Based on NVVM 20.0.0
//

.version 9.0
.target sm_100
.address_size 64

	// .globl	_Z6MatMulPdS_ii
.const .align 8 .b8 const_b[65536];

.visible .entry _Z6MatMulPdS_ii(
	.param .u64 .ptr .align 1 _Z6MatMulPdS_ii_param_0,
	.param .u64 .ptr .align 1 _Z6MatMulPdS_ii_param_1,
	.param .u32 _Z6MatMulPdS_ii_param_2,
	.param .u32 _Z6MatMulPdS_ii_param_3
)
{
	.reg .pred 	%p<10>;
	.reg .b32 	%r<74>;
	.reg .b64 	%rd<49>;
	.reg .b64 	%fd<70>;

	ld.param.u64 	%rd3, [_Z6MatMulPdS_ii_param_0];
	ld.param.u64 	%rd2, [_Z6MatMulPdS_ii_param_1];
	ld.param.u32 	%r23, [_Z6MatMulPdS_ii_param_2];
	ld.param.u32 	%r24, [_Z6MatMulPdS_ii_param_3];
	cvta.to.global.u64 	%rd1, %rd3;
	mov.u32 	%r25, %tid.x;
	mov.u32 	%r26, %ntid.x;
	mov.u32 	%r27, %ctaid.x;
	mad.lo.s32 	%r1, %r26, %r27, %r25;
	mul.lo.s32 	%r28, %r24, %r23;
	shr.u32 	%r29, %r28, 31;
	add.s32 	%r30, %r28, %r29;
	shr.s32 	%r71, %r30, 1;
	add.s32 	%r31, %r28, %r23;
	shr.u32 	%r32, %r31, 31;
	add.s32 	%r33, %r31, %r32;
	shr.s32 	%r3, %r33, 1;
	setp.ge.s32 	%p1, %r71, %r3;
	mov.f64 	%fd69, 0d0000000000000000;
	@%p1 bra 	$L__BB0_12;
	mul.lo.s32 	%r4, %r23, %r1;
	shr.u32 	%r34, %r23, 31;
	add.s32 	%r35, %r23, %r34;
	shr.s32 	%r5, %r35, 1;
	sub.s32 	%r6, %r3, %r71;
	and.b32  	%r7, %r6, 7;
	sub.s32 	%r36, %r71, %r3;
	setp.gt.u32 	%p2, %r36, -8;
	mov.f64 	%fd69, 0d0000000000000000;
	@%p2 bra 	$L__BB0_4;
	add.s32 	%r69, %r71, %r4;
	and.b32  	%r37, %r6, -8;
	neg.s32 	%r68, %r37;
	mov.f64 	%fd69, 0d0000000000000000;
	mov.u64 	%rd7, const_b;
$L__BB0_3:
	.pragma "nounroll";
	mul.wide.s32 	%rd4, %r69, 8;
	add.s64 	%rd5, %rd1, %rd4;
	ld.global.f64 	%fd17, [%rd5];
	rem.s32 	%r38, %r71, %r5;
	mul.wide.s32 	%rd6, %r38, 8;
	add.s64 	%rd8, %rd7, %rd6;
	ld.const.f64 	%fd18, [%rd8];
	fma.rn.f64 	%fd19, %fd17, %fd18, %fd69;
	ld.global.f64 	%fd20, [%rd5+8];
	add.s32 	%r39, %r71, 1;
	rem.s32 	%r40, %r39, %r5;
	mul.wide.s32 	%rd9, %r40, 8;
	add.s64 	%rd10, %rd7, %rd9;
	ld.const.f64 	%fd21, [%rd10];
	fma.rn.f64 	%fd22, %fd20, %fd21, %fd19;
	ld.global.f64 	%fd23, [%rd5+16];
	add.s32 	%r41, %r71, 2;
	rem.s32 	%r42, %r41, %r5;
	mul.wide.s32 	%rd11, %r42, 8;
	add.s64 	%rd12, %rd7, %rd11;
	ld.const.f64 	%fd24, [%rd12];
	fma.rn.f64 	%fd25, %fd23, %fd24, %fd22;
	ld.global.f64 	%fd26, [%rd5+24];
	add.s32 	%r43, %r71, 3;
	rem.s32 	%r44, %r43, %r5;
	mul.wide.s32 	%rd13, %r44, 8;
	add.s64 	%rd14, %rd7, %rd13;
	ld.const.f64 	%fd27, [%rd14];
	fma.rn.f64 	%fd28, %fd26, %fd27, %fd25;
	ld.global.f64 	%fd29, [%rd5+32];
	add.s32 	%r45, %r71, 4;
	rem.s32 	%r46, %r45, %r5;
	mul.wide.s32 	%rd15, %r46, 8;
	add.s64 	%rd16, %rd7, %rd15;
	ld.const.f64 	%fd30, [%rd16];
	fma.rn.f64 	%fd31, %fd29, %fd30, %fd28;
	ld.global.f64 	%fd32, [%rd5+40];
	add.s32 	%r47, %r71, 5;
	rem.s32 	%r48, %r47, %r5;
	mul.wide.s32 	%rd17, %r48, 8;
	add.s64 	%rd18, %rd7, %rd17;
	ld.const.f64 	%fd33, [%rd18];
	fma.rn.f64 	%fd34, %fd32, %fd33, %fd31;
	ld.global.f64 	%fd35, [%rd5+48];
	add.s32 	%r49, %r71, 6;
	rem.s32 	%r50, %r49, %r5;
	mul.wide.s32 	%rd19, %r50, 8;
	add.s64 	%rd20, %rd7, %rd19;
	ld.const.f64 	%fd36, [%rd20];
	fma.rn.f64 	%fd37, %fd35, %fd36, %fd34;
	ld.global.f64 	%fd38, [%rd5+56];
	add.s32 	%r51, %r71, 7;
	rem.s32 	%r52, %r51, %r5;
	mul.wide.s32 	%rd21, %r52, 8;
	add.s64 	%rd22, %rd7, %rd21;
	ld.const.f64 	%fd39, [%rd22];
	fma.rn.f64 	%fd69, %fd38, %fd39, %fd37;
	add.s32 	%r71, %r71, 8;
	add.s32 	%r69, %r69, 8;
	add.s32 	%r68, %r68, 8;
	setp.ne.s32 	%p3, %r68, 0;
	@%p3 bra 	$L__BB0_3;
$L__BB0_4:
	setp.eq.s32 	%p4, %r7, 0;
	@%p4 bra 	$L__BB0_12;
	and.b32  	%r18, %r6, 3;
	setp.lt.u32 	%p5, %r7, 4;
	@%p5 bra 	$L__BB0_7;
	add.s32 	%r53, %r71, %r4;
	mul.wide.s32 	%rd23, %r53, 8;
	add.s64 	%rd24, %rd1, %rd23;
	ld.global.f64 	%fd41, [%rd24];
	rem.s32 	%r54, %r71, %r5;
	mul.wide.s32 	%rd25, %r54, 8;
	mov.u64 	%rd26, const_b;
	add.s64 	%rd27, %rd26, %rd25;
	ld.const.f64 	%fd42, [%rd27];
	fma.rn.f64 	%fd43, %fd41, %fd42, %fd69;
	add.s32 	%r55, %r71, 1;
	ld.global.f64 	%fd44, [%rd24+8];
	rem.s32 	%r56, %r55, %r5;
	mul.wide.s32 	%rd28, %r56, 8;
	add.s64 	%rd29, %rd26, %rd28;
	ld.const.f64 	%fd45, [%rd29];
	fma.rn.f64 	%fd46, %fd44, %fd45, %fd43;
	add.s32 	%r57, %r71, 2;
	ld.global.f64 	%fd47, [%rd24+16];
	rem.s32 	%r58, %r57, %r5;
	mul.wide.s32 	%rd30, %r58, 8;
	add.s64 	%rd31, %rd26, %rd30;
	ld.const.f64 	%fd48, [%rd31];
	fma.rn.f64 	%fd49, %fd47, %fd48, %fd46;
	add.s32 	%r59, %r71, 3;
	ld.global.f64 	%fd50, [%rd24+24];
	rem.s32 	%r60, %r59, %r5;
	mul.wide.s32 	%rd32, %r60, 8;
	add.s64 	%rd33, %rd26, %rd32;
	ld.const.f64 	%fd51, [%rd33];
	fma.rn.f64 	%fd69, %fd50, %fd51, %fd49;
	add.s32 	%r71, %r71, 4;
$L__BB0_7:
	setp.eq.s32 	%p6, %r18, 0;
	@%p6 bra 	$L__BB0_12;
	setp.eq.s32 	%p7, %r18, 1;
	@%p7 bra 	$L__BB0_10;
	add.s32 	%r61, %r71, %r4;
	mul.wide.s32 	%rd34, %r61, 8;
	add.s64 	%rd35, %rd1, %rd34;
	ld.global.f64 	%fd53, [%rd35];
	rem.s32 	%r62, %r71, %r5;
	mul.wide.s32 	%rd36, %r62, 8;
	mov.u64 	%rd37, const_b;
	add.s64 	%rd38, %rd37, %rd36;
	ld.const.f64 	%fd54, [%rd38];
	fma.rn.f64 	%fd55, %fd53, %fd54, %fd69;
	add.s32 	%r63, %r71, 1;
	ld.global.f64 	%fd56, [%rd35+8];
	rem.s32 	%r64, %r63, %r5;
	mul.wide.s32 	%rd39, %r64, 8;
	add.s64 	%rd40, %rd37, %rd39;
	ld.const.f64 	%fd57, [%rd40];
	fma.rn.f64 	%fd69, %fd56, %fd57, %fd55;
	add.s32 	%r71, %r71, 2;
$L__BB0_10:
	and.b32  	%r65, %r6, 1;
	setp.eq.b32 	%p8, %r65, 1;
	not.pred 	%p9, %p8;
	@%p9 bra 	$L__BB0_12;
	add.s32 	%r66, %r71, %r4;
	mul.wide.s32 	%rd41, %r66, 8;
	add.s64 	%rd42, %rd1, %rd41;
	ld.global.f64 	%fd58, [%rd42];
	rem.s32 	%r67, %r71, %r5;
	mul.wide.s32 	%rd43, %r67, 8;
	mov.u64 	%rd44, const_b;
	add.s64 	%rd45, %rd44, %rd43;
	ld.const.f64 	%fd59, [%rd45];
	fma.rn.f64 	%fd69, %fd58, %fd59, %fd69;
$L__BB0_12:
	cvta.to.global.u64 	%rd46, %rd2;
	mul.wide.s32 	%rd47, %r1, 8;
	add.s64 	%rd48, %rd46, %rd47;
	ld.global.f64 	%fd60, [%rd48];
	add.f64 	%fd61, %fd69, %fd60;
	st.global.f64 	[%rd48], %fd61;
	ret;

}


// ===== COMPILED SASS (sm_100) =====

	.target	sm_100

	.elftype	@"ET_EXEC"


//--------------------- .note.nv.tkinfo           --------------------------
	.section	.note.nv.tkinfo,"",@"SHT_NOTE"
	.sectionflags	@"SHF_NOTE_NV_TKINFO"
	.tkinfo
        /*0018*/ 	.word	0x00000002
        /*0030*/ 	.string	""
        /*0030*/ 	.string	"ptxas"
        /*0030*/ 	.string	"Cuda compilation tools, release 13.0, V13.0.88"
        /*0030*/ 	.string	"Build cuda_13.0.r13.0/compiler.36424714_0"
        /*0030*/ 	.string	"-arch sm_100 -m 64 "



//--------------------- .note.nv.cuinfo           --------------------------
	.section	.note.nv.cuinfo,"",@"SHT_NOTE"
	.sectionflags	@"SHF_NOTE_NV_CUINFO"
        /*0018*/ 	.short	0x0002
        /*001a*/ 	.short	0x0064
        /*001c*/ 	.short	0x0082
	.zero		2


//--------------------- .nv.info                  --------------------------
	.section	.nv.info,"",@"SHT_CUDA_INFO"
	.align	4


	//----- nvinfo : EIATTR_REGCOUNT
	.align		4
        /*0000*/ 	.byte	0x04, 0x2f
        /*0002*/ 	.short	(.L_2 - .L_1)
	.align		4
.L_1:
        /*0004*/ 	.word	index@(_Z6MatMulPdS_ii)
        /*0008*/ 	.word	0x00000020


	//----- nvinfo : EIATTR_FRAME_SIZE
	.align		4
.L_2:
        /*000c*/ 	.byte	0x04, 0x11
        /*000e*/ 	.short	(.L_4 - .L_3)
	.align		4
.L_3:
        /*0010*/ 	.word	index@(_Z6MatMulPdS_ii)
        /*0014*/ 	.word	0x00000000


	//----- nvinfo : EIATTR_MIN_STACK_SIZE
	.align		4
.L_4:
        /*0018*/ 	.byte	0x04, 0x12
        /*001a*/ 	.short	(.L_6 - .L_5)
	.align		4
.L_5:
        /*001c*/ 	.word	index@(_Z6MatMulPdS_ii)
        /*0020*/ 	.word	0x00000000
.L_6:


//--------------------- .nv.compat                --------------------------
	.section	.nv.compat,"",@"SHT_CUDA_COMPAT_INFO"
	.align	4
        /*0000*/ 	.byte	0x02, 0x09, 0x00, 0x00, 0x02, 0x02, 0x01, 0x00, 0x02, 0x05, 0x05, 0x00, 0x03, 0x07, 0x01, 0x01
        /*0010*/ 	.byte	0x02, 0x03, 0x00, 0x00, 0x02, 0x06, 0x01, 0x00, 0x04, 0x0b, 0x08, 0x00, 0x01, 0x00, 0x00, 0x00
        /*0020*/ 	.byte	0x00, 0x00, 0x00, 0x00


//--------------------- .nv.info._Z6MatMulPdS_ii  --------------------------
	.section	.nv.info._Z6MatMulPdS_ii,"",@"SHT_CUDA_INFO"
	.sectionflags	@""
	.align	4


	//----- nvinfo : EIATTR_CUDA_API_VERSION
	.align		4
        /*0000*/ 	.byte	0x04, 0x37
        /*0002*/ 	.short	(.L_8 - .L_7)
.L_7:
        /*0004*/ 	.word	0x00000082


	//----- nvinfo : EIATTR_KPARAM_INFO
	.align		4
.L_8:
        /*0008*/ 	.byte	0x04, 0x17
        /*000a*/ 	.short	(.L_10 - .L_9)
.L_9:
        /*000c*/ 	.word	0x00000000
        /*0010*/ 	.short	0x0003
        /*0012*/ 	.short	0x0014
        /*0014*/ 	.byte	0x00, 0xf0, 0x11, 0x00


	//----- nvinfo : EIATTR_KPARAM_INFO
	.align		4
.L_10:
        /*0018*/ 	.byte	0x04, 0x17
        /*001a*/ 	.short	(.L_12 - .L_11)
.L_11:
        /*001c*/ 	.word	0x00000000
        /*0020*/ 	.short	0x0002
        /*0022*/ 	.short	0x0010
        /*0024*/ 	.byte	0x00, 0xf0, 0x11, 0x00


	//----- nvinfo : EIATTR_KPARAM_INFO
	.align		4
.L_12:
        /*0028*/ 	.byte	0x04, 0x17
        /*002a*/ 	.short	(.L_14 - .L_13)
.L_13:
        /*002c*/ 	.word	0x00000000
        /*0030*/ 	.short	0x0001
        /*0032*/ 	.short	0x0008
        /*0034*/ 	.byte	0x00, 0xf5, 0x21, 0x00


	//----- nvinfo : EIATTR_KPARAM_INFO
	.align		4
.L_14:
        /*0038*/ 	.byte	0x04, 0x17
        /*003a*/ 	.short	(.L_16 - .L_15)
.L_15:
        /*003c*/ 	.word	0x00000000
        /*0040*/ 	.short	0x0000
        /*0042*/ 	.short	0x0000
        /*0044*/ 	.byte	0x00, 0xf5, 0x21, 0x00


	//----- nvinfo : EIATTR_SPARSE_MMA_MASK
	.align		4
.L_16:
        /*0048*/ 	.byte	0x03, 0x50
        /*004a*/ 	.short	0x0000


	//----- nvinfo : EIATTR_MAXREG_COUNT
	.align		4
        /*004c*/ 	.byte	0x03, 0x1b
        /*004e*/ 	.short	0x00ff


	//----- nvinfo : EIATTR_MERCURY_ISA_VERSION
	.align		4
        /*0050*/ 	.byte	0x03, 0x5f
        /*0052*/ 	.short	0x0101


	//----- nvinfo : EIATTR_VRC_CTA_INIT_COUNT
	.align		4
        /*0054*/ 	.byte	0x02, 0x4a
	.zero		1
	.zero		1


	//----- nvinfo : EIATTR_EXIT_INSTR_OFFSETS
	.align		4
        /*0058*/ 	.byte	0x04, 0x1c
        /*005a*/ 	.short	(.L_18 - .L_17)


	//   ....[0]....
.L_17:
        /*005c*/ 	.word	0x00001600


	//----- nvinfo : EIATTR_CBANK_PARAM_SIZE
	.align		4
.L_18:
        /*0060*/ 	.byte	0x03, 0x19
        /*0062*/ 	.short	0x0018


	//----- nvinfo : EIATTR_PARAM_CBANK
	.align		4
        /*0064*/ 	.byte	0x04, 0x0a
        /*0066*/ 	.short	(.L_20 - .L_19)
	.align		4
.L_19:
        /*0068*/ 	.word	index@(.nv.constant0._Z6MatMulPdS_ii)
        /*006c*/ 	.short	0x0380
        /*006e*/ 	.short	0x0018


	//----- nvinfo : EIATTR_SW_WAR
	.align		4
.L_20:
        /*0070*/ 	.byte	0x04, 0x36
        /*0072*/ 	.short	(.L_22 - .L_21)
.L_21:
        /*0074*/ 	.word	0x00000008
.L_22:


//--------------------- .nv.callgraph             --------------------------
	.section	.nv.callgraph,"",@"SHT_CUDA_CALLGRAPH"
	.align	4
	.sectionentsize	8
	.align		4
        /*0000*/ 	.word	0x00000000
	.align		4
        /*0004*/ 	.word	0xffffffff
	.align		4
        /*0008*/ 	.word	0x00000000
	.align		4
        /*000c*/ 	.word	0xfffffffe
	.align		4
        /*0010*/ 	.word	0x00000000
	.align		4
        /*0014*/ 	.word	0xfffffffd
	.align		4
        /*0018*/ 	.word	0x00000000
	.align		4
        /*001c*/ 	.word	0xfffffffc


//--------------------- .nv.constant3             --------------------------
	.section	.nv.constant3,"a",@progbits
	.align	8
.nv.constant3:
	.type		const_b,@object
	.size		const_b,(.L_0 - const_b)
const_b:
	.zero		65536
.L_0:


//--------------------- .text._Z6MatMulPdS_ii     --------------------------
	.section	.text._Z6MatMulPdS_ii,"ax",@progbits
	.align	128
        .global         _Z6MatMulPdS_ii
        .type           _Z6MatMulPdS_ii,@function
        .size           _Z6MatMulPdS_ii,(.L_x_6 - _Z6MatMulPdS_ii)
        .other          _Z6MatMulPdS_ii,@"STO_CUDA_ENTRY STV_DEFAULT"
_Z6MatMulPdS_ii:
.text._Z6MatMulPdS_ii:
[----:B------:R-:W-:Y:S08]  /*0000*/  LDC R1, c[0x0][0x37c] ;  /* 0x0000df00ff017b82 */ /* 0x000ff00000000800 */
[----:B------:R-:W0:Y:S01]  /*0010*/  LDC.64 R10, c[0x0][0x390] ;  /* 0x0000e400ff0a7b82 */ /* 0x000e220000000a00 */
[----:B------:R-:W1:Y:S01]  /*0020*/  S2R R3, SR_TID.X ;  /* 0x0000000000037919 */ /* 0x000e620000002100 */
[----:B------:R-:W1:Y:S01]  /*0030*/  LDCU UR6, c[0x0][0x360] ;  /* 0x00006c00ff0677ac */ /* 0x000e620008000800 */
[----:B------:R-:W-:Y:S01]  /*0040*/  CS2R R14, SRZ ;  /* 0x00000000000e7805 */ /* 0x000fe2000001ff00 */
[----:B------:R-:W1:Y:S01]  /*0050*/  S2R R2, SR_CTAID.X ;  /* 0x0000000000027919 */ /* 0x000e620000002500 */
[----:B------:R-:W2:Y:S01]  /*0060*/  LDCU.64 UR4, c[0x0][0x358] ;  /* 0x00006b00ff0477ac */ /* 0x000ea20008000a00 */
[----:B0-----:R-:W-:-:S04]  /*0070*/  IMAD R11, R11, R10, RZ ;  /* 0x0000000a0b0b7224 */ /* 0x001fc800078e02ff */
[C---:B------:R-:W-:Y:S01]  /*0080*/  IMAD.IADD R0, R11.reuse, 0x1, R10 ;  /* 0x000000010b007824 */ /* 0x040fe200078e020a */
[----:B------:R-:W-:-:S04]  /*0090*/  LEA.HI R11, R11, R11, RZ, 0x1 ;  /* 0x0000000b0b0b7211 */ /* 0x000fc800078f08ff */
[----:B------:R-:W-:Y:S02]  /*00a0*/  LEA.HI R0, R0, R0, RZ, 0x1 ;  /* 0x0000000000007211 */ /* 0x000fe400078f08ff */
[----:B------:R-:W-:Y:S02]  /*00b0*/  SHF.R.S32.HI R4, RZ, 0x1, R11 ;  /* 0x00000001ff047819 */ /* 0x000fe4000001140b */
[----:B------:R-:W-:Y:S01]  /*00c0*/  SHF.R.S32.HI R5, RZ, 0x1, R0 ;  /* 0x00000001ff057819 */ /* 0x000fe20000011400 */
[----:B-1----:R-:W-:-:S03]  /*00d0*/  IMAD R3, R2, UR6, R3 ;  /* 0x0000000602037c24 */ /* 0x002fc6000f8e0203 */
[----:B------:R-:W-:-:S13]  /*00e0*/  ISETP.GE.AND P0, PT, R4, R5, PT ;  /* 0x000000050400720c */ /* 0x000fda0003f06270 */
[----:B--2---:R-:W-:Y:S05]  /*00f0*/  @P0 BRA `(.L_x_0) ;  /* 0x00000014002c0947 */ /* 0x004fea0003800000 */
[----:B------:R-:W-:Y:S01]  /*0100*/  IMAD.IADD R6, R5, 0x1, -R4 ;  /* 0x0000000105067824 */ /* 0x000fe200078e0a04 */
[----:B------:R-:W-:Y:S01]  /*0110*/  LEA.HI R22, R10, R10, RZ, 0x1 ;  /* 0x0000000a0a167211 */ /* 0x000fe200078f08ff */
[----:B------:R-:W-:Y:S01]  /*0120*/  IMAD.IADD R5, R4, 0x1, -R5 ;  /* 0x0000000104057824 */ /* 0x000fe200078e0a05 */
[----:B------:R-:W-:Y:S02]  /*0130*/  CS2R R14, SRZ ;  /* 0x00000000000e7805 */ /* 0x000fe4000001ff00 */
[----:B------:R-:W-:Y:S02]  /*0140*/  LOP3.LUT R7, R6, 0x7, RZ, 0xc0, !PT ;  /* 0x0000000706077812 */ /* 0x000fe400078ec0ff */
[----:B------:R-:W-:Y:S02]  /*0150*/  ISETP.GT.U32.AND P1, PT, R5, -0x8, PT ;  /* 0xfffffff80500780c */ /* 0x000fe40003f24070 */
[----:B------:R-:W-:Y:S02]  /*0160*/  ISETP.NE.AND P0, PT, R7, RZ, PT ;  /* 0x000000ff0700720c */ /* 0x000fe40003f05270 */
[----:B------:R-:W-:-:S09]  /*0170*/  SHF.R.S32.HI R22, RZ, 0x1, R22 ;  /* 0x00000001ff167819 */ /* 0x000fd20000011416 */
[----:B------:R-:W-:Y:S05]  /*0180*/  @P1 BRA `(.L_x_1) ;  /* 0x0000000800641947 */ /* 0x000fea0003800000 */
[----:B------:R-:W-:Y:S01]  /*0190*/  IABS R0, R22 ;  /* 0x0000001600007213 */ /* 0x000fe20000000000 */
[----:B------:R-:W0:Y:S01]  /*01a0*/  LDC.64 R8, c[0x0][0x380] ;  /* 0x0000e000ff087b82 */ /* 0x000e220000000a00 */
[----:B------:R-:W-:Y:S02]  /*01b0*/  LOP3.LUT R23, R6, 0xfffffff8, RZ, 0xc0, !PT ;  /* 0xfffffff806177812 */ /* 0x000fe400078ec0ff */
[----:B------:R-:W-:Y:S01]  /*01c0*/  CS2R R14, SRZ ;  /* 0x00000000000e7805 */ /* 0x000fe2000001ff00 */
[----:B------:R-:W1:Y:S02]  /*01d0*/  I2F.RP R11, R0 ;  /* 0x00000000000b7306 */ /* 0x000e640000209400 */
[----:B------:R-:W-:-:S06]  /*01e0*/  IMAD.MOV R23, RZ, RZ, -R23 ;  /* 0x000000ffff177224 */ /* 0x000fcc00078e0a17 */
[----:B-1----:R-:W1:Y:S02]  /*01f0*/  MUFU.RCP R11, R11 ;  /* 0x0000000b000b7308 */ /* 0x002e640000001000 */
[----:B-1----:R-:W-:-:S06]  /*0200*/  VIADD R12, R11, 0xffffffe ;  /* 0x0ffffffe0b0c7836 */ /* 0x002fcc0000000000 */
[----:B------:R1:W2:Y:S02]  /*0210*/  F2I.FTZ.U32.TRUNC.NTZ R13, R12 ;  /* 0x0000000c000d7305 */ /* 0x0002a4000021f000 */
[----:B-1----:R-:W-:Y:S01]  /*0220*/  IMAD.MOV.U32 R12, RZ, RZ, RZ ;  /* 0x000000ffff0c7224 */ /* 0x002fe200078e00ff */
[----:B--2---:R-:W-:-:S05]  /*0230*/  IADD3 R5, PT, PT, RZ, -R13, RZ ;  /* 0x8000000dff057210 */ /* 0x004fca0007ffe0ff */
[----:B------:R-:W-:-:S04]  /*0240*/  IMAD R5, R5, R0, RZ ;  /* 0x0000000005057224 */ /* 0x000fc800078e02ff */
[----:B------:R-:W-:-:S04]  /*0250*/  IMAD.HI.U32 R2, R13, R5, R12 ;  /* 0x000000050d027227 */ /* 0x000fc800078e000c */
[----:B0-----:R-:W-:-:S07]  /*0260*/  IMAD R5, R3, R10, R4 ;  /* 0x0000000a03057224 */ /* 0x001fce00078e0204 */
.L_x_2:
[----:B------:R-:W-:-:S05]  /*0270*/  IMAD.WIDE R24, R5, 0x8, R8 ;  /* 0x0000000805187825 */ /* 0x000fca00078e0208 */
[----:B------:R-:W2:Y:S04]  /*0280*/  LDG.E.64 R10, desc[UR4][R24.64] ;  /* 0x00000004180a7981 */ /* 0x000ea8000c1e1b00 */
[----:B------:R-:W3:Y:S01]  /*0290*/  LDG.E.64 R12, desc[UR4][R24.64+0x8] ;  /* 0x00000804180c7981 */ /* 0x000ee2000c1e1b00 */
[----:B------:R-:W-:Y:S02]  /*02a0*/  IABS R21, R4 ;  /* 0x0000000400157213 */ /* 0x000fe40000000000 */
[-C--:B------:R-:W-:Y:S01]  /*02b0*/  IABS R18, R22.reuse ;  /* 0x0000001600127213 */ /* 0x080fe20000000000 */
[----:B------:R-:W4:Y:S01]  /*02c0*/  LDG.E.64 R16, desc[UR4][R24.64+0x10] ;  /* 0x0000100418107981 */ /* 0x000f22000c1e1b00 */
[----:B------:R-:W-:Y:S01]  /*02d0*/  IABS R27, R22 ;  /* 0x00000016001b7213 */ /* 0x000fe20000000000 */
[----:B------:R-:W-:Y:S01]  /*02e0*/  IMAD.HI.U32 R19, R2, R21, RZ ;  /* 0x0000001502137227 */ /* 0x000fe200078e00ff */
[----:B------:R-:W-:-:S02]  /*02f0*/  ISETP.GE.AND P2, PT, R4, RZ, PT ;  /* 0x000000ff0400720c */ /* 0x000fc40003f46270 */
[----:B------:R-:W-:Y:S01]  /*0300*/  LOP3.LUT R28, RZ, R22, RZ, 0x33, !PT ;  /* 0x00000016ff1c7212 */ /* 0x000fe200078e33ff */
[----:B------:R-:W-:-:S04]  /*0310*/  IMAD.MOV R26, RZ, RZ, -R18 ;  /* 0x000000ffff1a7224 */ /* 0x000fc800078e0a12 */
[----:B------:R-:W-:-:S05]  /*0320*/  IMAD R19, R19, R26, R21 ;  /* 0x0000001a13137224 */ /* 0x000fca00078e0215 */
[----:B------:R-:W-:-:S13]  /*0330*/  ISETP.GT.U32.AND P1, PT, R0, R19, PT ;  /* 0x000000130000720c */ /* 0x000fda0003f24070 */
[----:B------:R-:W-:-:S05]  /*0340*/  @!P1 IMAD.IADD R19, R19, 0x1, -R27 ;  /* 0x0000000113139824 */ /* 0x000fca00078e0a1b */
[----:B------:R-:W-:Y:S02]  /*0350*/  ISETP.GT.U32.AND P1, PT, R0, R19, PT ;  /* 0x000000130000720c */ /* 0x000fe40003f24070 */
[----:B------:R-:W0:Y:S11]  /*0360*/  I2F.RP R0, R27 ;  /* 0x0000001b00007306 */ /* 0x000e360000209400 */
[----:B------:R-:W-:-:S02]  /*0370*/  @!P1 IADD3 R19, PT, PT, R19, -R27, RZ ;  /* 0x8000001b13139210 */ /* 0x000fc40007ffe0ff */
[----:B------:R-:W-:Y:S01]  /*0380*/  ISETP.NE.AND P1, PT, R22, RZ, PT ;  /* 0x000000ff1600720c */ /* 0x000fe20003f25270 */
[----:B0-----:R-:W0:Y:S02]  /*0390*/  MUFU.RCP R0, R0 ;  /* 0x0000000000007308 */ /* 0x001e240000001000 */
[----:B------:R-:W-:-:S05]  /*03a0*/  @!P2 IMAD.MOV R19, RZ, RZ, -R19 ;  /* 0x000000ffff13a224 */ /* 0x000fca00078e0a13 */
[----:B------:R-:W-:-:S05]  /*03b0*/  SEL R19, R28, R19, !P1 ;  /* 0x000000131c137207 */ /* 0x000fca0004800000 */
[----:B------:R-:W-:-:S06]  /*03c0*/  IMAD.SHL.U32 R20, R19, 0x8, RZ ;  /* 0x0000000813147824 */ /* 0x000fcc00078e00ff */
[----:B------:R-:W2:Y:S01]  /*03d0*/  LDC.64 R20, c[0x3][R20] ;  /* 0x00c0000014147b82 */ /* 0x000ea20000000a00 */
[----:B0-----:R-:W-:-:S06]  /*03e0*/  VIADD R19, R0, 0xffffffe ;  /* 0x0ffffffe00137836 */ /* 0x001fcc0000000000 */
[----:B------:R-:W0:Y:S01]  /*03f0*/  F2I.FTZ.U32.TRUNC.NTZ R19, R19 ;  /* 0x0000001300137305 */ /* 0x000e22000021f000 */
[----:B------:R-:W-:Y:S01]  /*0400*/  MOV R18, RZ ;  /* 0x000000ff00127202 */ /* 0x000fe20000000f00 */
[----:B0-----:R-:W-:Y:S02]  /*0410*/  IMAD.MOV R2, RZ, RZ, -R19 ;  /* 0x000000ffff027224 */ /* 0x001fe400078e0a13 */
[----:B------:R-:W-:Y:S01]  /*0420*/  IMAD.MOV.U32 R0, RZ, RZ, R27 ;  /* 0x000000ffff007224 */ /* 0x000fe200078e001b */
[----:B--2---:R-:W-:Y:S01]  /*0430*/  DFMA R10, R10, R20, R14 ;  /* 0x000000140a0a722b */ /* 0x004fe2000000000e */
[----:B------:R-:W2:Y:S01]  /*0440*/  LDG.E.64 R14, desc[UR4][R24.64+0x18] ;  /* 0x00001804180e7981 */ /* 0x000ea2000c1e1b00 */
[----:B------:R-:W-:-:S04]  /*0450*/  IMAD R21, R2, R27, RZ ;  /* 0x0000001b02157224 */ /* 0x000fc800078e02ff */
[----:B------:R-:W-:-:S04]  /*0460*/  IMAD.HI.U32 R2, R19, R21, R18 ;  /* 0x0000001513027227 */ /* 0x000fc800078e0012 */
[----:B------:R-:W-:-:S05]  /*0470*/  VIADD R18, R4, 0x1 ;  /* 0x0000000104127836 */ /* 0x000fca0000000000 */
[----:B------:R-:W-:Y:S02]  /*0480*/  IABS R21, R18 ;  /* 0x0000001200157213 */ /* 0x000fe40000000000 */
[----:B------:R-:W-:-:S03]  /*0490*/  ISETP.GE.AND P3, PT, R18, RZ, PT ;  /* 0x000000ff1200720c */ /* 0x000fc60003f66270 */
[----:B------:R-:W-:-:S04]  /*04a0*/  IMAD.HI.U32 R19, R2, R21, RZ ;  /* 0x0000001502137227 */ /* 0x000fc800078e00ff */
[----:B------:R-:W-:-:S05]  /*04b0*/  IMAD R19, R19, R26, R21 ;  /* 0x0000001a13137224 */ /* 0x000fca00078e0215 */
[----:B------:R-:W-:-:S13]  /*04c0*/  ISETP.GT.U32.AND P2, PT, R0, R19, PT ;  /* 0x000000130000720c */ /* 0x000fda0003f44070 */
[----:B------:R-:W-:-:S05]  /*04d0*/  @!P2 IMAD.IADD R19, R19, 0x1, -R27 ;  /* 0x000000011313a824 */ /* 0x000fca00078e0a1b */
[----:B------:R-:W-:-:S13]  /*04e0*/  ISETP.GT.U32.AND P2, PT, R0, R19, PT ;  /* 0x000000130000720c */ /* 0x000fda0003f44070 */
[----:B------:R-:W-:-:S05]  /*04f0*/  @!P2 IMAD.IADD R19, R19, 0x1, -R27 ;  /* 0x000000011313a824 */ /* 0x000fca00078e0a1b */
[----:B------:R-:W-:-:S04]  /*0500*/  @!P3 IADD3 R19, PT, PT, -R19, RZ, RZ ;  /* 0x000000ff1313b210 */ /* 0x000fc80007ffe1ff */
[----:B------:R-:W-:-:S05]  /*0510*/  SEL R19, R28, R19, !P1 ;  /* 0x000000131c137207 */ /* 0x000fca0004800000 */
[----:B------:R-:W-:-:S06]  /*0520*/  IMAD.SHL.U32 R19, R19, 0x8, RZ ;  /* 0x0000000813137824 */ /* 0x000fcc00078e00ff */
[----:B------:R-:W3:Y:S02]  /*0530*/  LDC.64 R18, c[0x3][R19] ;  /* 0x00c0000013127b82 */ /* 0x000ee40000000a00 */
[----:B---3--:R-:W-:Y:S01]  /*0540*/  DFMA R12, R12, R18, R10 ;  /* 0x000000120c0c722b */ /* 0x008fe2000000000a */
[----:B------:R-:W-:-:S05]  /*0550*/  VIADD R18, R4, 0x2 ;  /* 0x0000000204127836 */ /* 0x000fca0000000000 */
[----:B------:R-:W-:-:S05]  /*0560*/  IABS R21, R18 ;  /* 0x0000001200157213 */ /* 0x000fca0000000000 */
[----:B------:R-:W-:-:S04]  /*0570*/  IMAD.HI.U32 R11, R2, R21, RZ ;  /* 0x00000015020b7227 */ /* 0x000fc800078e00ff */
[----:B------:R-:W-:Y:S02]  /*0580*/  IMAD R20, R11, R26, R21 ;  /* 0x0000001a0b147224 */ /* 0x000fe400078e0215 */
[----:B------:R-:W3:Y:S03]  /*0590*/  LDG.E.64 R10, desc[UR4][R24.64+0x20] ;  /* 0x00002004180a7981 */ /* 0x000ee6000c1e1b00 */
[----:B------:R-:W-:Y:S02]  /*05a0*/  ISETP.GT.U32.AND P2, PT, R0, R20, PT ;  /* 0x000000140000720c */ /* 0x000fe40003f44070 */
[----:B------:R-:W-:-:S11]  /*05b0*/  ISETP.GE.AND P3, PT, R18, RZ, PT ;  /* 0x000000ff1200720c */ /* 0x000fd60003f66270 */
[----:B------:R-:W-:-:S05]  /*05c0*/  @!P2 IMAD.IADD R20, R20, 0x1, -R27 ;  /* 0x000000011414a824 */ /* 0x000fca00078e0a1b */
[----:B------:R-:W-:-:S13]  /*05d0*/  ISETP.GT.U32.AND P2, PT, R0, R20, PT ;  /* 0x000000140000720c */ /* 0x000fda0003f44070 */
[----:B------:R-:W-:-:S05]  /*05e0*/  @!P2 IMAD.IADD R20, R20, 0x1, -R27 ;  /* 0x000000011414a824 */ /* 0x000fca00078e0a1b */
[----:B------:R-:W-:-:S04]  /*05f0*/  @!P3 IADD3 R20, PT, PT, -R20, RZ, RZ ;  /* 0x000000ff1414b210 */ /* 0x000fc80007ffe1ff */
[----:B------:R-:W-:-:S05]  /*0600*/  SEL R20, R28, R20, !P1 ;  /* 0x000000141c147207 */ /* 0x000fca0004800000 */
[----:B------:R-:W-:-:S06]  /*0610*/  IMAD.SHL.U32 R18, R20, 0x8, RZ ;  /* 0x0000000814127824 */ /* 0x000fcc00078e00ff */
[----:B------:R-:W4:Y:S02]  /*0620*/  LDC.64 R18, c[0x3][R18] ;  /* 0x00c0000012127b82 */ /* 0x000f240000000a00 */
[----:B----4-:R-:W-:Y:S01]  /*0630*/  DFMA R16, R16, R18, R12 ;  /* 0x000000121010722b */ /* 0x010fe2000000000c */
[----:B------:R-:W-:-:S05]  /*0640*/  VIADD R19, R4, 0x3 ;  /* 0x0000000304137836 */ /* 0x000fca0000000000 */
[----:B------:R-:W-:-:S05]  /*0650*/  IABS R21, R19 ;  /* 0x0000001300157213 */ /* 0x000fca0000000000 */
[----:B------:R-:W-:-:S04]  /*0660*/  IMAD.HI.U32 R13, R2, R21, RZ ;  /* 0x00000015020d7227 */ /* 0x000fc800078e00ff */
[----:B------:R-:W-:Y:S02]  /*0670*/  IMAD R20, R13, R26, R21 ;  /* 0x0000001a0d147224 */ /* 0x000fe400078e0215 */
[----:B------:R-:W4:Y:S03]  /*0680*/  LDG.E.64 R12, desc[UR4][R24.64+0x28] ;  /* 0x00002804180c7981 */ /* 0x000f26000c1e1b00 */
[----:B------:R-:W-:Y:S02]  /*0690*/  ISETP.GT.U32.AND P2, PT, R0, R20, PT ;  /* 0x000000140000720c */ /* 0x000fe40003f44070 */
[----:B------:R-:W-:-:S11]  /*06a0*/  ISETP.GE.AND P3, PT, R19, RZ, PT ;  /* 0x000000ff1300720c */ /* 0x000fd60003f66270 */
[----:B------:R-:W-:-:S05]  /*06b0*/  @!P2 IMAD.IADD R20, R20, 0x1, -R27 ;  /* 0x000000011414a824 */ /* 0x000fca00078e0a1b */
[----:B------:R-:W-:-:S13]  /*06c0*/  ISETP.GT.U32.AND P2, PT, R0, R20, PT ;  /* 0x000000140000720c */ /* 0x000fda0003f44070 */
[----:B------:R-:W-:-:S05]  /*06d0*/  @!P2 IMAD.IADD R20, R20, 0x1, -R27 ;  /* 0x000000011414a824 */ /* 0x000fca00078e0a1b */
[----:B------:R-:W-:-:S04]  /*06e0*/  @!P3 IADD3 R20, PT, PT, -R20, RZ, RZ ;  /* 0x000000ff1414b210 */ /* 0x000fc80007ffe1ff */
[----:B------:R-:W-:-:S05]  /*06f0*/  SEL R20, R28, R20, !P1 ;  /* 0x000000141c147207 */ /* 0x000fca0004800000 */
[----:B------:R-:W-:-:S04]  /*0700*/  IMAD.SHL.U32 R21, R20, 0x8, RZ ;  /* 0x0000000814157824 */ /* 0x000fc800078e00ff */
[----:B------:R-:W2:Y:S01]  /*0710*/  LDC.64 R18, c[0x3][R21] ;  /* 0x00c0000015127b82 */ /* 0x000ea20000000a00 */
[----:B------:R-:W-:-:S05]  /*0720*/  VIADD R20, R4, 0x4 ;  /* 0x0000000404147836 */ /* 0x000fca0000000000 */
[----:B------:R-:W-:Y:S01]  /*0730*/  IABS R29, R20 ;  /* 0x00000014001d7213 */ /* 0x000fe20000000000 */
[----:B--2---:R-:W-:-:S04]  /*0740*/  DFMA R14, R14, R18, R16 ;  /* 0x000000120e0e722b */ /* 0x004fc80000000010 */
[----:B------:R-:W-:Y:S01]  /*0750*/  IMAD.HI.U32 R17, R2, R29, RZ ;  /* 0x0000001d02117227 */ /* 0x000fe200078e00ff */
[----:B------:R-:W2:Y:S03]  /*0760*/  LDG.E.64 R18, desc[UR4][R24.64+0x38] ;  /* 0x0000380418127981 */ /* 0x000ea6000c1e1b00 */
[----:B------:R-:W-:Y:S02]  /*0770*/  IMAD R29, R17, R26, R29 ;  /* 0x0000001a111d7224 */ /* 0x000fe400078e021d */
[----:B------:R0:W5:Y:S03]  /*0780*/  LDG.E.64 R16, desc[UR4][R24.64+0x30] ;  /* 0x0000300418107981 */ /* 0x000166000c1e1b00 */
        /* <DEDUP_REMOVED lines=13> */
[----:B------:R-:W-:-:S05]  /*0860*/  IMAD R15, R15, R26, R21 ;  /* 0x0000001a0f0f7224 */ /* 0x000fca00078e0215 */
        /* <DEDUP_REMOVED lines=8> */
[----:B------:R-:W4:Y:S01]  /*08f0*/  LDC.64 R14, c[0x3][R15] ;  /* 0x00c000000f0e7b82 */ /* 0x000f220000000a00 */
[----:B------:R-:W-:-:S05]  /*0900*/  VIADD R20, R4, 0x6 ;  /* 0x0000000604147836 */ /* 0x000fca0000000000 */
[----:B------:R-:W-:Y:S01]  /*0910*/  IABS R21, R20 ;  /* 0x0000001400157213 */ /* 0x000fe20000000000 */
[----:B----4-:R-:W-:Y:S01]  /*0920*/  DFMA R10, R12, R14, R10 ;  /* 0x0000000e0c0a722b */ /* 0x010fe2000000000a */
[----:B------:R-:W-:-:S03]  /*0930*/  VIADD R12, R4, 0x7 ;  /* 0x00000007040c7836 */ /* 0x000fc60000000000 */
[----:B------:R-:W-:Y:S02]  /*0940*/  IMAD.HI.U32 R13, R2, R21, RZ ;  /* 0x00000015020d7227 */ /* 0x000fe400078e00ff */
[----:B0-----:R-:W-:Y:S02]  /*0950*/  IABS R25, R12 ;  /* 0x0000000c00197213 */ /* 0x001fe40000000000 */
[----:B------:R-:W-:-:S03]  /*0960*/  IMAD R13, R13, R26, R21 ;  /* 0x0000001a0d0d7224 */ /* 0x000fc600078e0215 */
[----:B------:R-:W-:Y:S02]  /*0970*/  IMAD.HI.U32 R21, R2, R25, RZ ;  /* 0x0000001902157227 */ /* 0x000fe400078e00ff */
[----:B------:R-:W-:Y:S02]  /*0980*/  ISETP.GT.U32.AND P2, PT, R0, R13, PT ;  /* 0x0000000d0000720c */ /* 0x000fe40003f44070 */
[----:B------:R-:W-:-:S05]  /*0990*/  IMAD R21, R21, R26, R25 ;  /* 0x0000001a15157224 */ /* 0x000fca00078e0219 */
[----:B------:R-:W-:-:S06]  /*09a0*/  ISETP.GT.U32.AND P3, PT, R0, R21, PT ;  /* 0x000000150000720c */ /* 0x000fcc0003f64070 */
[----:B------:R-:W-:-:S05]  /*09b0*/  @!P2 IMAD.IADD R13, R13, 0x1, -R27 ;  /* 0x000000010d0da824 */ /* 0x000fca00078e0a1b */
[----:B------:R-:W-:Y:S02]  /*09c0*/  ISETP.GT.U32.AND P2, PT, R0, R13, PT ;  /* 0x0000000d0000720c */ /* 0x000fe40003f44070 */
[----:B------:R-:W-:Y:S02]  /*09d0*/  @!P3 IADD3 R21, PT, PT, R21, -R27, RZ ;  /* 0x8000001b1515b210 */ /* 0x000fe40007ffe0ff */
[----:B------:R-:W-:Y:S02]  /*09e0*/  ISETP.GE.AND P3, PT, R20, RZ, PT ;  /* 0x000000ff1400720c */ /* 0x000fe40003f66270 */
[----:B------:R-:W-:-:S07]  /*09f0*/  ISETP.GT.U32.AND P4, PT, R0, R21, PT ;  /* 0x000000150000720c */ /* 0x000fce0003f84070 */
[----:B------:R-:W-:Y:S01]  /*0a00*/  @!P2 IMAD.IADD R13, R13, 0x1, -R27 ;  /* 0x000000010d0da824 */ /* 0x000fe200078e0a1b */
[----:B------:R-:W-:-:S03]  /*0a10*/  ISETP.GE.AND P2, PT, R12, RZ, PT ;  /* 0x000000ff0c00720c */ /* 0x000fc60003f46270 */
[----:B------:R-:W-:Y:S02]  /*0a20*/  @!P3 IMAD.MOV R13, RZ, RZ, -R13 ;  /* 0x000000ffff0db224 */ /* 0x000fe400078e0a0d */
[----:B------:R-:W-:-:S03]  /*0a30*/  @!P4 IMAD.IADD R21, R21, 0x1, -R27 ;  /* 0x000000011515c824 */ /* 0x000fc600078e0a1b */
[----:B------:R-:W-:-:S05]  /*0a40*/  SEL R13, R28, R13, !P1 ;  /* 0x0000000d1c0d7207 */ /* 0x000fca0004800000 */
[----:B------:R-:W-:Y:S01]  /*0a50*/  @!P2 IMAD.MOV R21, RZ, RZ, -R21 ;  /* 0x000000ffff15a224 */ /* 0x000fe200078e0a15 */
[----:B------:R-:W-:-:S04]  /*0a60*/  SHF.L.U32 R13, R13, 0x3, RZ ;  /* 0x000000030d0d7819 */ /* 0x000fc800000006ff */
[----:B------:R-:W-:Y:S02]  /*0a70*/  SEL R21, R28, R21, !P1 ;  /* 0x000000151c157207 */ /* 0x000fe40004800000 */
[----:B------:R-:W5:Y:S03]  /*0a80*/  LDC.64 R12, c[0x3][R13] ;  /* 0x00c000000d0c7b82 */ /* 0x000f660000000a00 */
[----:B------:R-:W-:-:S05]  /*0a90*/  IMAD.SHL.U32 R21, R21, 0x8, RZ ;  /* 0x0000000815157824 */ /* 0x000fca00078e00ff */
[----:B------:R-:W2:Y:S01]  /*0aa0*/  LDC.64 R14, c[0x3][R21] ;  /* 0x00c00000150e7b82 */ /* 0x000ea20000000a00 */
[----:B------:R-:W-:-:S05]  /*0ab0*/  VIADD R23, R23, 0x8 ;  /* 0x0000000817177836 */ /* 0x000fca0000000000 */
[----:B------:R-:W-:Y:S01]  /*0ac0*/  ISETP.NE.AND P1, PT, R23, RZ, PT ;  /* 0x000000ff1700720c */ /* 0x000fe20003f25270 */
[----:B------:R-:W-:Y:S01]  /*0ad0*/  VIADD R4, R4, 0x8 ;  /* 0x0000000804047836 */ /* 0x000fe20000000000 */
[----:B------:R-:W-:Y:S01]  /*0ae0*/  IADD3 R5, PT, PT, R5, 0x8, RZ ;  /* 0x0000000805057810 */ /* 0x000fe20007ffe0ff */
[----:B-----5:R-:W-:-:S08]  /*0af0*/  DFMA R10, R16, R12, R10 ;  /* 0x0000000c100a722b */ /* 0x020fd0000000000a */
[----:B--2---:R-:W-:Y:S02]  /*0b00*/  DFMA R14, R18, R14, R10 ;  /* 0x0000000e120e722b */ /* 0x004fe4000000000a */
[----:B------:R-:W-:Y:S09]  /*0b10*/  @P1 BRA `(.L_x_2) ;  /* 0xfffffff400d41947 */ /* 0x000ff2000383ffff */
.L_x_1:
[----:B------:R-:W-:Y:S05]  /*0b20*/  @!P0 BRA `(.L_x_0) ;  /* 0x0000000800a08947 */ /* 0x000fea0003800000 */
[----:B------:R-:W-:Y:S02]  /*0b30*/  ISETP.GE.U32.AND P1, PT, R7, 0x4, PT ;  /* 0x000000040700780c */ /* 0x000fe40003f26070 */
[----:B------:R-:W-:-:S04]  /*0b40*/  LOP3.LUT R23, R6, 0x3, RZ, 0xc0, !PT ;  /* 0x0000000306177812 */ /* 0x000fc800078ec0ff */
[----:B------:R-:W-:-:S07]  /*0b50*/  ISETP.NE.AND P0, PT, R23, RZ, PT ;  /* 0x000000ff1700720c */ /* 0x000fce0003f05270 */
[----:B------:R-:W-:Y:S06]  /*0b60*/  @!P1 BRA `(.L_x_3) ;  /* 0x00000004003c9947 */ /* 0x000fec0003800000 */
[----:B------:R-:W0:Y:S01]  /*0b70*/  LDC.64 R20, c[0x0][0x380] ;  /* 0x0000e000ff147b82 */ /* 0x000e220000000a00 */
[----:B------:R-:W1:Y:S02]  /*0b80*/  LDCU UR6, c[0x0][0x390] ;  /* 0x00007200ff0677ac */ /* 0x000e640008000800 */
[----:B-1----:R-:W-:-:S04]  /*0b90*/  IMAD R5, R3, UR6, R4 ;  /* 0x0000000603057c24 */ /* 0x002fc8000f8e0204 */
[----:B0-----:R-:W-:-:S05]  /*0ba0*/  IMAD.WIDE R20, R5, 0x8, R20 ;  /* 0x0000000805147825 */ /* 0x001fca00078e0214 */
[----:B------:R-:W2:Y:S04]  /*0bb0*/  LDG.E.64 R16, desc[UR4][R20.64] ;  /* 0x0000000414107981 */ /* 0x000ea8000c1e1b00 */
[----:B------:R-:W3:Y:S04]  /*0bc0*/  LDG.E.64 R12, desc[UR4][R20.64+0x8] ;  /* 0x00000804140c7981 */ /* 0x000ee8000c1e1b00 */
[----:B------:R-:W4:Y:S04]  /*0bd0*/  LDG.E.64 R10, desc[UR4][R20.64+0x10] ;  /* 0x00001004140a7981 */ /* 0x000f28000c1e1b00 */
[----:B------:R0:W5:Y:S01]  /*0be0*/  LDG.E.64 R8, desc[UR4][R20.64+0x18] ;  /* 0x0000180414087981 */ /* 0x000162000c1e1b00 */
[-C--:B------:R-:W-:Y:S01]  /*0bf0*/  IABS R0, R22.reuse ;  /* 0x0000001600007213 */ /* 0x080fe20000000000 */
[----:B------:R-:W-:Y:S01]  /*0c00*/  IMAD.MOV.U32 R18, RZ, RZ, RZ ;  /* 0x000000ffff127224 */ /* 0x000fe200078e00ff */
[----:B------:R-:W-:-:S02]  /*0c10*/  IABS R24, R22 ;  /* 0x0000001600187213 */ /* 0x000fc40000000000 */
[----:B------:R-:W1:Y:S01]  /*0c20*/  I2F.RP R5, R0 ;  /* 0x0000000000057306 */ /* 0x000e620000209400 */
[----:B------:R-:W-:Y:S02]  /*0c30*/  ISETP.GE.AND P5, PT, R4, RZ, PT ;  /* 0x000000ff0400720c */ /* 0x000fe40003fa6270 */
[----:B------:R-:W-:Y:S02]  /*0c40*/  ISETP.NE.AND P3, PT, R22, RZ, PT ;  /* 0x000000ff1600720c */ /* 0x000fe40003f65270 */
[----:B0-----:R-:W-:Y:S01]  /*0c50*/  IABS R20, R4 ;  /* 0x0000000400147213 */ /* 0x001fe20000000000 */
[----:B------:R-:W-:Y:S02]  /*0c60*/  IMAD.MOV R21, RZ, RZ, -R24 ;  /* 0x000000ffff157224 */ /* 0x000fe400078e0a18 */
[----:B------:R-:W-:Y:S01]  /*0c70*/  VIADD R24, R4, 0x2 ;  /* 0x0000000204187836 */ /* 0x000fe20000000000 */
[----:B-1----:R-:W0:Y:S02]  /*0c80*/  MUFU.RCP R5, R5 ;  /* 0x0000000500057308 */ /* 0x002e240000001000 */
[----:B0-----:R-:W-:-:S06]  /*0c90*/  VIADD R7, R5, 0xffffffe ;  /* 0x0ffffffe05077836 */ /* 0x001fcc0000000000 */
[----:B------:R0:W1:Y:S02]  /*0ca0*/  F2I.FTZ.U32.TRUNC.NTZ R19, R7 ;  /* 0x0000000700137305 */ /* 0x000064000021f000 */
[----:B0-----:R-:W-:Y:S01]  /*0cb0*/  IABS R7, R24 ;  /* 0x0000001800077213 */ /* 0x001fe20000000000 */
[----:B-1----:R-:W-:-:S04]  /*0cc0*/  IMAD.MOV R25, RZ, RZ, -R19 ;  /* 0x000000ffff197224 */ /* 0x002fc800078e0a13 */
[----:B------:R-:W-:-:S04]  /*0cd0*/  IMAD R25, R25, R0, RZ ;  /* 0x0000000019197224 */ /* 0x000fc800078e02ff */
[----:B------:R-:W-:Y:S01]  /*0ce0*/  IMAD.HI.U32 R2, R19, R25, R18 ;  /* 0x0000001913027227 */ /* 0x000fe200078e0012 */
[----:B------:R-:W-:-:S03]  /*0cf0*/  IADD3 R18, PT, PT, R4, 0x1, RZ ;  /* 0x0000000104127810 */ /* 0x000fc60007ffe0ff */
[----:B------:R-:W-:Y:S01]  /*0d00*/  IMAD.MOV.U32 R19, RZ, RZ, R20 ;  /* 0x000000ffff137224 */ /* 0x000fe200078e0014 */
[----:B------:R-:W-:Y:S01]  /*0d10*/  IABS R5, R18 ;  /* 0x0000001200057213 */ /* 0x000fe20000000000 */
[----:B------:R-:W-:-:S04]  /*0d20*/  IMAD.HI.U32 R26, R2, R7, RZ ;  /* 0x00000007021a7227 */ /* 0x000fc800078e00ff */
[----:B------:R-:W-:-:S04]  /*0d30*/  IMAD.HI.U32 R20, R2, R19, RZ ;  /* 0x0000001302147227 */ /* 0x000fc800078e00ff */
[----:B------:R-:W-:Y:S02]  /*0d40*/  IMAD R19, R20, R21, R19 ;  /* 0x0000001514137224 */ /* 0x000fe400078e0213 */
[----:B------:R-:W-:-:S03]  /*0d50*/  IMAD.HI.U32 R20, R2, R5, RZ ;  /* 0x0000000502147227 */ /* 0x000fc600078e00ff */
[----:B------:R-:W-:Y:S01]  /*0d60*/  ISETP.GT.U32.AND P1, PT, R0, R19, PT ;  /* 0x000000130000720c */ /* 0x000fe20003f24070 */
[-C--:B------:R-:W-:Y:S01]  /*0d70*/  IMAD R5, R20, R21.reuse, R5 ;  /* 0x0000001514057224 */ /* 0x080fe200078e0205 */
[----:B------:R-:W-:Y:S01]  /*0d80*/  IADD3 R20, PT, PT, R4, 0x3, RZ ;  /* 0x0000000304147810 */ /* 0x000fe20007ffe0ff */
[----:B------:R-:W-:Y:S02]  /*0d90*/  IMAD R7, R26, R21, R7 ;  /* 0x000000151a077224 */ /* 0x000fe400078e0207 */
[----:B------:R-:W-:Y:S01]  /*0da0*/  VIADD R4, R4, 0x4 ;  /* 0x0000000404047836 */ /* 0x000fe20000000000 */
[----:B------:R-:W-:Y:S02]  /*0db0*/  IABS R25, R20 ;  /* 0x0000001400197213 */ /* 0x000fe40000000000 */
[C---:B------:R-:W-:Y:S02]  /*0dc0*/  ISETP.GT.U32.AND P2, PT, R0.reuse, R5, PT ;  /* 0x000000050000720c */ /* 0x040fe40003f44070 */
[----:B------:R-:W-:Y:S01]  /*0dd0*/  ISETP.GT.U32.AND P4, PT, R0, R7, PT ;  /* 0x000000070000720c */ /* 0x000fe20003f84070 */
[----:B------:R-:W-:-:S04]  /*0de0*/  IMAD.HI.U32 R2, R2, R25, RZ ;  /* 0x0000001902027227 */ /* 0x000fc800078e00ff */
[--C-:B------:R-:W-:Y:S02]  /*0df0*/  @!P1 IMAD.IADD R19, R19, 0x1, -R0.reuse ;  /* 0x0000000113139824 */ /* 0x100fe400078e0a00 */
[----:B------:R-:W-:Y:S01]  /*0e00*/  IMAD R21, R2, R21, R25 ;  /* 0x0000001502157224 */ /* 0x000fe200078e0219 */
[----:B------:R-:W-:Y:S02]  /*0e10*/  LOP3.LUT R2, RZ, R22, RZ, 0x33, !PT ;  /* 0x00000016ff027212 */ /* 0x000fe400078e33ff */
[----:B------:R-:W-:Y:S01]  /*0e20*/  ISETP.GT.U32.AND P1, PT, R0, R19, PT ;  /* 0x000000130000720c */ /* 0x000fe20003f24070 */
[----:B------:R-:W-:Y:S02]  /*0e30*/  @!P2 IMAD.IADD R5, R5, 0x1, -R0 ;  /* 0x000000010505a824 */ /* 0x000fe400078e0a00 */
[----:B------:R-:W-:Y:S02]  /*0e40*/  @!P4 IADD3 R7, PT, PT, R7, -R0, RZ ;  /* 0x800000000707c210 */ /* 0x000fe40007ffe0ff */
[----:B------:R-:W-:-:S02]  /*0e50*/  ISETP.GE.AND P4, PT, R18, RZ, PT ;  /* 0x000000ff1200720c */ /* 0x000fc40003f86270 */
[----:B------:R-:W-:-:S06]  /*0e60*/  ISETP.GT.U32.AND P2, PT, R0, R5, PT ;  /* 0x000000050000720c */ /* 0x000fcc0003f44070 */
[----:B------:R-:W-:Y:S01]  /*0e70*/  @!P1 IMAD.IADD R19, R19, 0x1, -R0 ;  /* 0x0000000113139824 */ /* 0x000fe200078e0a00 */
[----:B------:R-:W-:-:S03]  /*0e80*/  ISETP.GT.U32.AND P1, PT, R0, R21, PT ;  /* 0x000000150000720c */ /* 0x000fc60003f24070 */
[----:B------:R-:W-:Y:S01]  /*0e90*/  @!P5 IMAD.MOV R19, RZ, RZ, -R19 ;  /* 0x000000ffff13d224 */ /* 0x000fe200078e0a13 */
[----:B------:R-:W-:Y:S02]  /*0ea0*/  ISETP.GT.U32.AND P5, PT, R0, R7, PT ;  /* 0x000000070000720c */ /* 0x000fe40003fa4070 */
[----:B------:R-:W-:Y:S02]  /*0eb0*/  @!P2 IADD3 R5, PT, PT, R5, -R0, RZ ;  /* 0x800000000505a210 */ /* 0x000fe40007ffe0ff */
[----:B------:R-:W-:-:S03]  /*0ec0*/  SEL R19, R2, R19, !P3 ;  /* 0x0000001302137207 */ /* 0x000fc60005800000 */
[----:B------:R-:W-:Y:S01]  /*0ed0*/  @!P4 IMAD.MOV R5, RZ, RZ, -R5 ;  /* 0x000000ffff05c224 */ /* 0x000fe200078e0a05 */
[----:B------:R-:W-:Y:S01]  /*0ee0*/  ISETP.GE.AND P4, PT, R20, RZ, PT ;  /* 0x000000ff1400720c */ /* 0x000fe20003f86270 */
[--C-:B------:R-:W-:Y:S01]  /*0ef0*/  @!P1 IMAD.IADD R21, R21, 0x1, -R0.reuse ;  /* 0x0000000115159824 */ /* 0x100fe200078e0a00 */
[----:B------:R-:W-:Y:S01]  /*0f00*/  ISETP.GE.AND P1, PT, R24, RZ, PT ;  /* 0x000000ff1800720c */ /* 0x000fe20003f26270 */
[----:B------:R-:W-:Y:S01]  /*0f10*/  IMAD.SHL.U32 R19, R19, 0x8, RZ ;  /* 0x0000000813137824 */ /* 0x000fe200078e00ff */
[----:B------:R-:W-:Y:S01]  /*0f20*/  SEL R5, R2, R5, !P3 ;  /* 0x0000000502057207 */ /* 0x000fe20005800000 */
[----:B------:R-:W-:Y:S01]  /*0f30*/  @!P5 IMAD.IADD R7, R7, 0x1, -R0 ;  /* 0x000000010707d824 */ /* 0x000fe200078e0a00 */
[----:B------:R-:W-:-:S03]  /*0f40*/  ISETP.GT.U32.AND P2, PT, R0, R21, PT ;  /* 0x000000150000720c */ /* 0x000fc60003f44070 */
[----:B------:R-:W2:Y:S01]  /*0f50*/  LDC.64 R18, c[0x3][R19] ;  /* 0x00c0000013127b82 */ /* 0x000ea20000000a00 */
[----:B------:R-:W-:-:S05]  /*0f60*/  IMAD.SHL.U32 R5, R5, 0x8, RZ ;  /* 0x0000000805057824 */ /* 0x000fca00078e00ff */
[----:B------:R-:W-:-:S04]  /*0f70*/  @!P1 IADD3 R7, PT, PT, -R7, RZ, RZ ;  /* 0x000000ff07079210 */ /* 0x000fc80007ffe1ff */
[----:B------:R-:W-:Y:S01]  /*0f80*/  @!P2 IMAD.IADD R21, R21, 0x1, -R0 ;  /* 0x000000011515a824 */ /* 0x000fe200078e0a00 */
[----:B------:R-:W-:-:S03]  /*0f90*/  SEL R7, R2, R7, !P3 ;  /* 0x0000000702077207 */ /* 0x000fc60005800000 */
[----:B------:R-:W-:Y:S01]  /*0fa0*/  IMAD.MOV.U32 R25, RZ, RZ, R21 ;  /* 0x000000ffff197224 */ /* 0x000fe200078e0015 */
[----:B------:R-:W-:Y:S01]  /*0fb0*/  SHF.L.U32 R7, R7, 0x3, RZ ;  /* 0x0000000307077819 */ /* 0x000fe200000006ff */
[----:B------:R-:W3:Y:S02]  /*0fc0*/  LDC.64 R20, c[0x3][R5] ;  /* 0x00c0000005147b82 */ /* 0x000ee40000000a00 */
[----:B------:R-:W-:-:S05]  /*0fd0*/  @!P4 IMAD.MOV R25, RZ, RZ, -R25 ;  /* 0x000000ffff19c224 */ /* 0x000fca00078e0a19 */
[----:B------:R-:W-:-:S05]  /*0fe0*/  SEL R2, R2, R25, !P3 ;  /* 0x0000001902027207 */ /* 0x000fca0005800000 */
[----:B------:R-:W-:Y:S01]  /*0ff0*/  IMAD.SHL.U32 R2, R2, 0x8, RZ ;  /* 0x0000000802027824 */ /* 0x000fe200078e00ff */
[----:B--2---:R-:W-:Y:S01]  /*1000*/  DFMA R16, R16, R18, R14 ;  /* 0x000000121010722b */ /* 0x004fe2000000000e */
[----:B------:R-:W4:Y:S07]  /*1010*/  LDC.64 R14, c[0x3][R7] ;  /* 0x00c00000070e7b82 */ /* 0x000f2e0000000a00 */
[----:B---3--:R-:W-:Y:S01]  /*1020*/  DFMA R12, R12, R20, R16 ;  /* 0x000000140c0c722b */ /* 0x008fe20000000010 */
[----:B------:R-:W5:Y:S07]  /*1030*/  LDC.64 R18, c[0x3][R2] ;  /* 0x00c0000002127b82 */ /* 0x000f6e0000000a00 */
[----:B----4-:R-:W-:-:S08]  /*1040*/  DFMA R14, R10, R14, R12 ;  /* 0x0000000e0a0e722b */ /* 0x010fd0000000000c */
[----:B-----5:R-:W-:-:S11]  /*1050*/  DFMA R14, R8, R18, R14 ;  /* 0x00000012080e722b */ /* 0x020fd6000000000e */
.L_x_3:
[----:B------:R-:W-:Y:S05]  /*1060*/  @!P0 BRA `(.L_x_0) ;  /* 0x0000000400508947 */ /* 0x000fea0003800000 */
[----:B------:R-:W-:Y:S02]  /*1070*/  ISETP.NE.AND P1, PT, R23, 0x1, PT ;  /* 0x000000011700780c */ /* 0x000fe40003f25270 */
[----:B------:R-:W-:-:S04]  /*1080*/  LOP3.LUT R6, R6, 0x1, RZ, 0xc0, !PT ;  /* 0x0000000106067812 */ /* 0x000fc800078ec0ff */
[----:B------:R-:W-:-:S07]  /*1090*/  ISETP.NE.U32.AND P0, PT, R6, 0x1, PT ;  /* 0x000000010600780c */ /* 0x000fce0003f05070 */
[----:B------:R-:W-:Y:S06]  /*10a0*/  @!P1 BRA `(.L_x_4) ;  /* 0x0000000000c09947 */ /* 0x000fec0003800000 */
[----:B------:R-:W0:Y:S01]  /*10b0*/  LDC.64 R6, c[0x0][0x380] ;  /* 0x0000e000ff067b82 */ /* 0x000e220000000a00 */
[----:B------:R-:W1:Y:S02]  /*10c0*/  LDCU UR6, c[0x0][0x390] ;  /* 0x00007200ff0677ac */ /* 0x000e640008000800 */
[----:B-1----:R-:W-:-:S04]  /*10d0*/  IMAD R11, R3, UR6, R4 ;  /* 0x00000006030b7c24 */ /* 0x002fc8000f8e0204 */
[----:B0-----:R-:W-:-:S05]  /*10e0*/  IMAD.WIDE R10, R11, 0x8, R6 ;  /* 0x000000080b0a7825 */ /* 0x001fca00078e0206 */
[----:B------:R-:W2:Y:S04]  /*10f0*/  LDG.E.64 R8, desc[UR4][R10.64] ;  /* 0x000000040a087981 */ /* 0x000ea8000c1e1b00 */
[----:B------:R0:W3:Y:S01]  /*1100*/  LDG.E.64 R6, desc[UR4][R10.64+0x8] ;  /* 0x000008040a067981 */ /* 0x0000e2000c1e1b00 */
[-C--:B------:R-:W-:Y:S01]  /*1110*/  IABS R0, R22.reuse ;  /* 0x0000001600007213 */ /* 0x080fe20000000000 */
[----:B------:R-:W-:Y:S01]  /*1120*/  VIADD R16, R4, 0x1 ;  /* 0x0000000104107836 */ /* 0x000fe20000000000 */
[----:B------:R-:W-:Y:S02]  /*1130*/  IABS R17, R22 ;  /* 0x0000001600117213 */ /* 0x000fe40000000000 */
[----:B------:R-:W1:Y:S02]  /*1140*/  I2F.RP R2, R0 ;  /* 0x0000000000027306 */ /* 0x000e640000209400 */
[----:B------:R-:W-:Y:S01]  /*1150*/  ISETP.GE.AND P4, PT, R16, RZ, PT ;  /* 0x000000ff1000720c */ /* 0x000fe20003f86270 */
[----:B0-----:R-:W-:-:S05]  /*1160*/  IMAD.MOV R10, RZ, RZ, -R17 ;  /* 0x000000ffff0a7224 */ /* 0x001fca00078e0a11 */
[----:B-1----:R-:W0:Y:S02]  /*1170*/  MUFU.RCP R2, R2 ;  /* 0x0000000200027308 */ /* 0x002e240000001000 */
[----:B0-----:R-:W-:Y:S01]  /*1180*/  VIADD R12, R2, 0xffffffe ;  /* 0x0ffffffe020c7836 */ /* 0x001fe20000000000 */
[----:B------:R-:W-:-:S05]  /*1190*/  IABS R2, R4 ;  /* 0x0000000400027213 */ /* 0x000fca0000000000 */
[----:B------:R0:W1:Y:S02]  /*11a0*/  F2I.FTZ.U32.TRUNC.NTZ R13, R12 ;  /* 0x0000000c000d7305 */ /* 0x000064000021f000 */
[----:B0-----:R-:W-:Y:S01]  /*11b0*/  IMAD.MOV.U32 R12, RZ, RZ, RZ ;  /* 0x000000ffff0c7224 */ /* 0x001fe200078e00ff */
[----:B-1----:R-:W-:-:S05]  /*11c0*/  IADD3 R5, PT, PT, RZ, -R13, RZ ;  /* 0x8000000dff057210 */ /* 0x002fca0007ffe0ff */
[----:B------:R-:W-:-:S04]  /*11d0*/  IMAD R5, R5, R0, RZ ;  /* 0x0000000005057224 */ /* 0x000fc800078e02ff */
[----:B------:R-:W-:Y:S01]  /*11e0*/  IMAD.HI.U32 R5, R13, R5, R12 ;  /* 0x000000050d057227 */ /* 0x000fe200078e000c */
[----:B------:R-:W-:-:S05]  /*11f0*/  IABS R12, R16 ;  /* 0x00000010000c7213 */ /* 0x000fca0000000000 */
[----:B------:R-:W-:-:S04]  /*1200*/  IMAD.HI.U32 R11, R5, R2, RZ ;  /* 0x00000002050b7227 */ /* 0x000fc800078e00ff */
[----:B------:R-:W-:Y:S02]  /*1210*/  IMAD R2, R11, R10, R2 ;  /* 0x0000000a0b027224 */ /* 0x000fe400078e0202 */
[----:B------:R-:W-:-:S03]  /*1220*/  IMAD.HI.U32 R5, R5, R12, RZ ;  /* 0x0000000c05057227 */ /* 0x000fc600078e00ff */
[----:B------:R-:W-:Y:S01]  /*1230*/  ISETP.GT.U32.AND P1, PT, R0, R2, PT ;  /* 0x000000020000720c */ /* 0x000fe20003f24070 */
[----:B------:R-:W-:Y:S01]  /*1240*/  IMAD R11, R5, R10, R12 ;  /* 0x0000000a050b7224 */ /* 0x000fe200078e020c */
[----:B------:R-:W-:-:S04]  /*1250*/  LOP3.LUT R5, RZ, R22, RZ, 0x33, !PT ;  /* 0x00000016ff057212 */ /* 0x000fc800078e33ff */
[----:B------:R-:W-:-:S07]  /*1260*/  ISETP.GT.U32.AND P2, PT, R0, R11, PT ;  /* 0x0000000b0000720c */ /* 0x000fce0003f44070 */
[----:B------:R-:W-:-:S04]  /*1270*/  @!P1 IADD3 R2, PT, PT, R2, -R0, RZ ;  /* 0x8000000002029210 */ /* 0x000fc80007ffe0ff */
[----:B------:R-:W-:Y:S02]  /*1280*/  ISETP.GT.U32.AND P1, PT, R0, R2, PT ;  /* 0x000000020000720c */ /* 0x000fe40003f24070 */
[----:B------:R-:W-:Y:S01]  /*1290*/  @!P2 IMAD.IADD R11, R11, 0x1, -R0 ;  /* 0x000000010b0ba824 */ /* 0x000fe200078e0a00 */
[C---:B------:R-:W-:Y:S01]  /*12a0*/  ISETP.GE.AND P2, PT, R4.reuse, RZ, PT ;  /* 0x000000ff0400720c */ /* 0x040fe20003f46270 */
[----:B------:R-:W-:-:S03]  /*12b0*/  VIADD R4, R4, 0x2 ;  /* 0x0000000204047836 */ /* 0x000fc60000000000 */
[----:B------:R-:W-:-:S06]  /*12c0*/  ISETP.GT.U32.AND P3, PT, R0, R11, PT ;  /* 0x0000000b0000720c */ /* 0x000fcc0003f64070 */
[----:B------:R-:W-:Y:S01]  /*12d0*/  @!P1 IMAD.IADD R2, R2, 0x1, -R0 ;  /* 0x0000000102029824 */ /* 0x000fe200078e0a00 */
[----:B------:R-:W-:-:S04]  /*12e0*/  ISETP.NE.AND P1, PT, R22, RZ, PT ;  /* 0x000000ff1600720c */ /* 0x000fc80003f25270 */
[----:B------:R-:W-:Y:S02]  /*12f0*/  @!P2 IADD3 R2, PT, PT, -R2, RZ, RZ ;  /* 0x000000ff0202a210 */ /* 0x000fe40007ffe1ff */
[----:B------:R-:W-:Y:S02]  /*1300*/  @!P3 IMAD.IADD R11, R11, 0x1, -R0 ;  /* 0x000000010b0bb824 */ /* 0x000fe400078e0a00 */
[----:B------:R-:W-:Y:S02]  /*1310*/  SEL R2, R5, R2, !P1 ;  /* 0x0000000205027207 */ /* 0x000fe40004800000 */
[----:B------:R-:W-:-:S03]  /*1320*/  IMAD.MOV.U32 R0, RZ, RZ, R11 ;  /* 0x000000ffff007224 */ /* 0x000fc600078e000b */
[----:B------:R-:W-:Y:S02]  /*1330*/  IMAD.SHL.U32 R2, R2, 0x8, RZ ;  /* 0x0000000802027824 */ /* 0x000fe400078e00ff */
[----:B------:R-:W-:Y:S02]  /*1340*/  @!P4 IMAD.MOV R0, RZ, RZ, -R0 ;  /* 0x000000ffff00c224 */ /* 0x000fe400078e0a00 */
[----:B------:R-:W2:Y:S03]  /*1350*/  LDC.64 R10, c[0x3][R2] ;  /* 0x00c00000020a7b82 */ /* 0x000ea60000000a00 */
[----:B------:R-:W-:-:S04]  /*1360*/  SEL R0, R5, R0, !P1 ;  /* 0x0000000005007207 */ /* 0x000fc80004800000 */
[----:B------:R-:W-:-:S04]  /*1370*/  SHF.L.U32 R0, R0, 0x3, RZ ;  /* 0x0000000300007819 */ /* 0x000fc800000006ff */
[----:B------:R-:W3:Y:S01]  /*1380*/  LDC.64 R12, c[0x3][R0] ;  /* 0x00c00000000c7b82 */ /* 0x000ee20000000a00 */
[----:B--2---:R-:W-:-:S08]  /*1390*/  DFMA R8, R8, R10, R14 ;  /* 0x0000000a0808722b */ /* 0x004fd0000000000e */
[----:B---3--:R-:W-:-:S11]  /*13a0*/  DFMA R14, R6, R12, R8 ;  /* 0x0000000c060e722b */ /* 0x008fd60000000008 */
.L_x_4:
[----:B------:R-:W-:Y:S05]  /*13b0*/  @P0 BRA `(.L_x_0) ;  /* 0x00000000007c0947 */ /* 0x000fea0003800000 */
[----:B------:R-:W0:Y:S01]  /*13c0*/  LDC.64 R6, c[0x0][0x380] ;  /* 0x0000e000ff067b82 */ /* 0x000e220000000a00 */
[----:B------:R-:W1:Y:S02]  /*13d0*/  LDCU UR6, c[0x0][0x390] ;  /* 0x00007200ff0677ac */ /* 0x000e640008000800 */
[----:B-1----:R-:W-:-:S04]  /*13e0*/  IMAD R5, R3, UR6, R4 ;  /* 0x0000000603057c24 */ /* 0x002fc8000f8e0204 */
[----:B0-----:R-:W-:-:S06]  /*13f0*/  IMAD.WIDE R6, R5, 0x8, R6 ;  /* 0x0000000805067825 */ /* 0x001fcc00078e0206 */
[----:B------:R-:W2:Y:S01]  /*1400*/  LDG.E.64 R6, desc[UR4][R6.64] ;  /* 0x0000000406067981 */ /* 0x000ea2000c1e1b00 */
[----:B------:R-:W-:Y:S02]  /*1410*/  IABS R11, R22 ;  /* 0x00000016000b7213 */ /* 0x000fe40000000000 */
[----:B------:R-:W-:Y:S02]  /*1420*/  IABS R10, R4 ;  /* 0x00000004000a7213 */ /* 0x000fe40000000000 */
[----:B------:R-:W0:Y:S01]  /*1430*/  I2F.RP R0, R11 ;  /* 0x0000000b00007306 */ /* 0x000e220000209400 */
[----:B------:R-:W-:Y:S02]  /*1440*/  IABS R12, R22 ;  /* 0x00000016000c7213 */ /* 0x000fe40000000000 */
[----:B------:R-:W-:Y:S02]  /*1450*/  ISETP.GE.AND P1, PT, R4, RZ, PT ;  /* 0x000000ff0400720c */ /* 0x000fe40003f26270 */
[----:B------:R-:W-:-:S03]  /*1460*/  ISETP.NE.AND P2, PT, R22, RZ, PT ;  /* 0x000000ff1600720c */ /* 0x000fc60003f45270 */
[----:B0-----:R-:W0:Y:S02]  /*1470*/  MUFU.RCP R0, R0 ;  /* 0x0000000000007308 */ /* 0x001e240000001000 */
[----:B0-----:R-:W-:-:S06]  /*1480*/  VIADD R8, R0, 0xffffffe ;  /* 0x0ffffffe00087836 */ /* 0x001fcc0000000000 */
[----:B------:R0:W1:Y:S02]  /*1490*/  F2I.FTZ.U32.TRUNC.NTZ R9, R8 ;  /* 0x0000000800097305 */ /* 0x000064000021f000 */
[----:B0-----:R-:W-:Y:S01]  /*14a0*/  MOV R8, RZ ;  /* 0x000000ff00087202 */ /* 0x001fe20000000f00 */
[----:B-1----:R-:W-:-:S04]  /*14b0*/  IMAD.MOV R2, RZ, RZ, -R9 ;  /* 0x000000ffff027224 */ /* 0x002fc800078e0a09 */
[----:B------:R-:W-:-:S04]  /*14c0*/  IMAD R5, R2, R11, RZ ;  /* 0x0000000b02057224 */ /* 0x000fc800078e02ff */
[----:B------:R-:W-:-:S04]  /*14d0*/  IMAD.HI.U32 R2, R9, R5, R8 ;  /* 0x0000000509027227 */ /* 0x000fc800078e0008 */
[----:B------:R-:W-:Y:S02]  /*14e0*/  IMAD.MOV.U32 R5, RZ, RZ, R10 ;  /* 0x000000ffff057224 */ /* 0x000fe400078e000a */
[----:B------:R-:W-:Y:S02]  /*14f0*/  IMAD.MOV R9, RZ, RZ, -R12 ;  /* 0x000000ffff097224 */ /* 0x000fe400078e0a0c */
[----:B------:R-:W-:-:S04]  /*1500*/  IMAD.HI.U32 R0, R2, R5, RZ ;  /* 0x0000000502007227 */ /* 0x000fc800078e00ff */
[----:B------:R-:W-:-:S05]  /*1510*/  IMAD R0, R0, R9, R5 ;  /* 0x0000000900007224 */ /* 0x000fca00078e0205 */
[----:B------:R-:W-:-:S13]  /*1520*/  ISETP.GT.U32.AND P0, PT, R11, R0, PT ;  /* 0x000000000b00720c */ /* 0x000fda0003f04070 */
[----:B------:R-:W-:-:S05]  /*1530*/  @!P0 IMAD.IADD R0, R0, 0x1, -R11 ;  /* 0x0000000100008824 */ /* 0x000fca00078e0a0b */
[----:B------:R-:W-:-:S13]  /*1540*/  ISETP.GT.U32.AND P0, PT, R11, R0, PT ;  /* 0x000000000b00720c */ /* 0x000fda0003f04070 */
[----:B------:R-:W-:-:S05]  /*1550*/  @!P0 IADD3 R0, PT, PT, R0, -R11, RZ ;  /* 0x8000000b00008210 */ /* 0x000fca0007ffe0ff */
[----:B------:R-:W-:Y:S01]  /*1560*/  @!P1 IMAD.MOV R0, RZ, RZ, -R0 ;  /* 0x000000ffff009224 */ /* 0x000fe200078e0a00 */
[----:B------:R-:W-:-:S05]  /*1570*/  @!P2 LOP3.LUT R0, RZ, R22, RZ, 0x33, !PT ;  /* 0x00000016ff00a212 */ /* 0x000fca00078e33ff */
[----:B------:R-:W-:-:S06]  /*1580*/  IMAD.SHL.U32 R4, R0, 0x8, RZ ;  /* 0x0000000800047824 */ /* 0x000fcc00078e00ff */
[----:B------:R-:W2:Y:S02]  /*1590*/  LDC.64 R4, c[0x3][R4] ;  /* 0x00c0000004047b82 */ /* 0x000ea40000000a00 */
[----:B--2---:R-:W-:-:S11]  /*15a0*/  DFMA R14, R6, R4, R14 ;  /* 0x00000004060e722b */ /* 0x004fd6000000000e */
.L_x_0:
[----:B------:R-:W0:Y:S02]  /*15b0*/  LDC.64 R4, c[0x0][0x388] ;  /* 0x0000e200ff047b82 */ /* 0x000e240000000a00 */
[----:B0-----:R-:W-:-:S05]  /*15c0*/  IMAD.WIDE R2, R3, 0x8, R4 ;  /* 0x0000000803027825 */ /* 0x001fca00078e0204 */
[----:B------:R-:W2:Y:S02]  /*15d0*/  LDG.E.64 R4, desc[UR4][R2.64] ;  /* 0x0000000402047981 */ /* 0x000ea4000c1e1b00 */
[----:B--2---:R-:W-:-:S07]  /*15e0*/  DADD R4, R4, R14 ;  /* 0x0000000004047229 */ /* 0x004fce000000000e */
[----:B------:R-:W-:Y:S01]  /*15f0*/  STG.E.64 desc[UR4][R2.64], R4 ;  /* 0x0000000402007986 */ /* 0x000fe2000c101b04 */
[----:B------:R-:W-:Y:S05]  /*1600*/  EXIT ;  /* 0x000000000000794d */ /* 0x000fea0003800000 */
.L_x_5:
[----:B------:R-:W-:-:S00]  /*1610*/  BRA `(.L_x_5) ;  /* 0xfffffffc00fc7947 */ /* 0x000fc0000383ffff */
[----:B------:R-:W-:-:S00]  /*1620*/  NOP ;  /* 0x0000000000007918 */ /* 0x000fc00000000000 */
        /* <DEDUP_REMOVED lines=13> */
.L_x_6:


//--------------------- .nv.shared.reserved.0     --------------------------
	.section	.nv.shared.reserved.0,"aw",@nobits
	.weak		__nv_reservedSMEM_offset_0_alias
	.size		__nv_reservedSMEM_offset_0_alias, 0, 64
	.other		__nv_reservedSMEM_offset_0_alias,@"STO_CUDA_RESERVED_SHARED STV_DEFAULT"
__nv_reservedSMEM_offset_0_alias:
	.zero		0
	.zero		64


//--------------------- .nv.constant0._Z6MatMulPdS_ii --------------------------
	.section	.nv.constant0._Z6MatMulPdS_ii,"a",@progbits
	.sectionflags	@""
	.align	4
.nv.constant0._Z6MatMulPdS_ii:
	.zero		920


//--------------------- SYMBOLS --------------------------

	.type		.nv.reservedSmem.offset0,@object
	.size		.nv.reservedSmem.offset0,0x4
